//
// Generated by NVIDIA NVVM Compiler
//
// Compiler Build ID: CL-36424714
// Cuda compilation tools, release 13.0, V13.0.88
// Based on NVVM 20.0.0
//

.version 9.0
.target sm_100
.address_size 64

	// .globl	_Z11naiveMatMulPKfS0_Pfi

.visible .entry _Z11naiveMatMulPKfS0_Pfi(
	.param .u64 .ptr .align 1 _Z11naiveMatMulPKfS0_Pfi_param_0,
	.param .u64 .ptr .align 1 _Z11naiveMatMulPKfS0_Pfi_param_1,
	.param .u64 .ptr .align 1 _Z11naiveMatMulPKfS0_Pfi_param_2,
	.param .u32 _Z11naiveMatMulPKfS0_Pfi_param_3
)
{
	.reg .pred 	%p<10>;
	.reg .b32 	%r<40>;
	.reg .b32 	%f<67>;
	.reg .b64 	%rd<67>;

	ld.param.u64 	%rd14, [_Z11naiveMatMulPKfS0_Pfi_param_0];
	ld.param.u64 	%rd15, [_Z11naiveMatMulPKfS0_Pfi_param_1];
	ld.param.u32 	%r18, [_Z11naiveMatMulPKfS0_Pfi_param_3];
	cvta.to.global.u64 	%rd1, %rd15;
	cvta.to.global.u64 	%rd2, %rd14;
	mov.u32 	%r19, %ctaid.y;
	mov.u32 	%r20, %ntid.y;
	mov.u32 	%r21, %tid.y;
	mad.lo.s32 	%r1, %r19, %r20, %r21;
	mov.u32 	%r22, %ctaid.x;
	mov.u32 	%r23, %ntid.x;
	mov.u32 	%r24, %tid.x;
	mad.lo.s32 	%r2, %r22, %r23, %r24;
	max.s32 	%r25, %r1, %r2;
	setp.ge.s32 	%p1, %r25, %r18;
	@%p1 bra 	$L__BB0_13;
	mul.lo.s32 	%r3, %r18, %r1;
	and.b32  	%r4, %r18, 7;
	setp.lt.u32 	%p2, %r18, 8;
	mov.f32 	%f66, 0f00000000;
	mov.b32 	%r38, 0;
	@%p2 bra 	$L__BB0_4;
	and.b32  	%r38, %r18, 2147483640;
	neg.s32 	%r36, %r38;
	mul.wide.s32 	%rd16, %r18, 4;
	add.s64 	%rd3, %rd1, %rd16;
	shl.b32 	%r7, %r18, 3;
	mul.wide.s32 	%rd17, %r18, 8;
	add.s64 	%rd4, %rd1, %rd17;
	mul.wide.s32 	%rd18, %r18, 12;
	add.s64 	%rd5, %rd1, %rd18;
	mul.wide.s32 	%rd19, %r18, 16;
	add.s64 	%rd6, %rd1, %rd19;
	mul.wide.s32 	%rd20, %r18, 20;
	add.s64 	%rd7, %rd1, %rd20;
	mul.wide.s32 	%rd21, %r18, 24;
	add.s64 	%rd8, %rd1, %rd21;
	mul.wide.s32 	%rd22, %r18, 28;
	add.s64 	%rd9, %rd1, %rd22;
	mul.wide.u32 	%rd23, %r3, 4;
	add.s64 	%rd24, %rd23, %rd2;
	add.s64 	%rd66, %rd24, 16;
	mov.f32 	%f66, 0f00000000;
	mov.u32 	%r35, %r2;
$L__BB0_3:
	.pragma "nounroll";
	mul.wide.s32 	%rd25, %r35, 4;
	add.s64 	%rd26, %rd3, %rd25;
	add.s64 	%rd27, %rd4, %rd25;
	add.s64 	%rd28, %rd5, %rd25;
	add.s64 	%rd29, %rd6, %rd25;
	add.s64 	%rd30, %rd7, %rd25;
	add.s64 	%rd31, %rd8, %rd25;
	add.s64 	%rd32, %rd9, %rd25;
	add.s64 	%rd33, %rd1, %rd25;
	ld.global.f32 	%f16, [%rd66+-16];
	ld.global.f32 	%f17, [%rd33];
	fma.rn.f32 	%f18, %f16, %f17, %f66;
	ld.global.f32 	%f19, [%rd66+-12];
	ld.global.f32 	%f20, [%rd26];
	fma.rn.f32 	%f21, %f19, %f20, %f18;
	ld.global.f32 	%f22, [%rd66+-8];
	ld.global.f32 	%f23, [%rd27];
	fma.rn.f32 	%f24, %f22, %f23, %f21;
	ld.global.f32 	%f25, [%rd66+-4];
	ld.global.f32 	%f26, [%rd28];
	fma.rn.f32 	%f27, %f25, %f26, %f24;
	ld.global.f32 	%f28, [%rd66];
	ld.global.f32 	%f29, [%rd29];
	fma.rn.f32 	%f30, %f28, %f29, %f27;
	ld.global.f32 	%f31, [%rd66+4];
	ld.global.f32 	%f32, [%rd30];
	fma.rn.f32 	%f33, %f31, %f32, %f30;
	ld.global.f32 	%f34, [%rd66+8];
	ld.global.f32 	%f35, [%rd31];
	fma.rn.f32 	%f36, %f34, %f35, %f33;
	ld.global.f32 	%f37, [%rd66+12];
	ld.global.f32 	%f38, [%rd32];
	fma.rn.f32 	%f66, %f37, %f38, %f36;
	add.s32 	%r36, %r36, 8;
	add.s32 	%r35, %r35, %r7;
	add.s64 	%rd66, %rd66, 32;
	setp.ne.s32 	%p3, %r36, 0;
	@%p3 bra 	$L__BB0_3;
$L__BB0_4:
	setp.eq.s32 	%p4, %r4, 0;
	@%p4 bra 	$L__BB0_12;
	and.b32  	%r13, %r18, 3;
	setp.lt.u32 	%p5, %r4, 4;
	@%p5 bra 	$L__BB0_7;
	add.s32 	%r27, %r38, %r3;
	mul.wide.u32 	%rd34, %r27, 4;
	add.s64 	%rd35, %rd2, %rd34;
	ld.global.f32 	%f40, [%rd35];
	mad.lo.s32 	%r28, %r38, %r18, %r2;
	mul.wide.s32 	%rd36, %r28, 4;
	add.s64 	%rd37, %rd1, %rd36;
	ld.global.f32 	%f41, [%rd37];
	fma.rn.f32 	%f42, %f40, %f41, %f66;
	cvt.u64.u32 	%rd38, %r3;
	cvt.u64.u32 	%rd39, %r38;
	add.s64 	%rd40, %rd39, %rd38;
	shl.b64 	%rd41, %rd40, 2;
	add.s64 	%rd42, %rd2, %rd41;
	ld.global.f32 	%f43, [%rd42+4];
	mul.wide.s32 	%rd43, %r18, 4;
	add.s64 	%rd44, %rd37, %rd43;
	ld.global.f32 	%f44, [%rd44];
	fma.rn.f32 	%f45, %f43, %f44, %f42;
	ld.global.f32 	%f46, [%rd42+8];
	add.s64 	%rd45, %rd44, %rd43;
	ld.global.f32 	%f47, [%rd45];
	fma.rn.f32 	%f48, %f46, %f47, %f45;
	ld.global.f32 	%f49, [%rd42+12];
	add.s64 	%rd46, %rd45, %rd43;
	ld.global.f32 	%f50, [%rd46];
	fma.rn.f32 	%f66, %f49, %f50, %f48;
	add.s32 	%r38, %r38, 4;
$L__BB0_7:
	setp.eq.s32 	%p6, %r13, 0;
	@%p6 bra 	$L__BB0_12;
	setp.eq.s32 	%p7, %r13, 1;
	@%p7 bra 	$L__BB0_10;
	add.s32 	%r29, %r38, %r3;
	mul.wide.u32 	%rd47, %r29, 4;
	add.s64 	%rd48, %rd2, %rd47;
	ld.global.f32 	%f52, [%rd48];
	mad.lo.s32 	%r30, %r38, %r18, %r2;
	mul.wide.s32 	%rd49, %r30, 4;
	add.s64 	%rd50, %rd1, %rd49;
	ld.global.f32 	%f53, [%rd50];
	fma.rn.f32 	%f54, %f52, %f53, %f66;
	cvt.u64.u32 	%rd51, %r3;
	cvt.u64.u32 	%rd52, %r38;
	add.s64 	%rd53, %rd52, %rd51;
	shl.b64 	%rd54, %rd53, 2;
	add.s64 	%rd55, %rd2, %rd54;
	ld.global.f32 	%f55, [%rd55+4];
	mul.wide.s32 	%rd56, %r18, 4;
	add.s64 	%rd57, %rd50, %rd56;
	ld.global.f32 	%f56, [%rd57];
	fma.rn.f32 	%f66, %f55, %f56, %f54;
	add.s32 	%r38, %r38, 2;
$L__BB0_10:
	and.b32  	%r31, %r18, 1;
	setp.eq.b32 	%p8, %r31, 1;
	not.pred 	%p9, %p8;
	@%p9 bra 	$L__BB0_12;
	add.s32 	%r32, %r38, %r3;
	mul.wide.u32 	%rd58, %r32, 4;
	add.s64 	%rd59, %rd2, %rd58;
	ld.global.f32 	%f57, [%rd59];
	mad.lo.s32 	%r33, %r38, %r18, %r2;
	mul.wide.s32 	%rd60, %r33, 4;
	add.s64 	%rd61, %rd1, %rd60;
	ld.global.f32 	%f58, [%rd61];
	fma.rn.f32 	%f66, %f57, %f58, %f66;
$L__BB0_12:
	ld.param.u64 	%rd65, [_Z11naiveMatMulPKfS0_Pfi_param_2];
	add.s32 	%r34, %r3, %r2;
	cvta.to.global.u64 	%rd62, %rd65;
	mul.wide.s32 	%rd63, %r34, 4;
	add.s64 	%rd64, %rd62, %rd63;
	st.global.f32 	[%rd64], %f66;
$L__BB0_13:
	ret;

}


// ===== COMPILED SASS (sm_100) =====

	.target	sm_100

	.elftype	@"ET_EXEC"


//--------------------- .note.nv.tkinfo           --------------------------
	.section	.note.nv.tkinfo,"",@"SHT_NOTE"
	.sectionflags	@"SHF_NOTE_NV_TKINFO"
	.tkinfo
        /*0018*/ 	.word	0x00000002
        /*0030*/ 	.string	""
        /*0030*/ 	.string	"ptxas"
        /*0030*/ 	.string	"Cuda compilation tools, release 13.0, V13.0.88"
        /*0030*/ 	.string	"Build cuda_13.0.r13.0/compiler.36424714_0"
        /*0030*/ 	.string	"-arch sm_100 -m 64 "



//--------------------- .note.nv.cuinfo           --------------------------
	.section	.note.nv.cuinfo,"",@"SHT_NOTE"
	.sectionflags	@"SHF_NOTE_NV_CUINFO"
        /*0018*/ 	.short	0x0002
        /*001a*/ 	.short	0x0064
        /*001c*/ 	.short	0x0082
	.zero		2


//--------------------- .nv.info                  --------------------------
	.section	.nv.info,"",@"SHT_CUDA_INFO"
	.align	4


	//----- nvinfo : EIATTR_REGCOUNT
	.align		4
        /*0000*/ 	.byte	0x04, 0x2f
        /*0002*/ 	.short	(.L_1 - .L_0)
	.align		4
.L_0:
        /*0004*/ 	.word	index@(_Z11naiveMatMulPKfS0_Pfi)
        /*0008*/ 	.word	0x0000001e


	//----- nvinfo : EIATTR_FRAME_SIZE
	.align		4
.L_1:
        /*000c*/ 	.byte	0x04, 0x11
        /*000e*/ 	.short	(.L_3 - .L_2)
	.align		4
.L_2:
        /*0010*/ 	.word	index@(_Z11naiveMatMulPKfS0_Pfi)
        /*0014*/ 	.word	0x00000000


	//----- nvinfo : EIATTR_MIN_STACK_SIZE
	.align		4
.L_3:
        /*0018*/ 	.byte	0x04, 0x12
        /*001a*/ 	.short	(.L_5 - .L_4)
	.align		4
.L_4:
        /*001c*/ 	.word	index@(_Z11naiveMatMulPKfS0_Pfi)
        /*0020*/ 	.word	0x00000000
.L_5:


//--------------------- .nv.compat                --------------------------
	.section	.nv.compat,"",@"SHT_CUDA_COMPAT_INFO"
	.align	4
        /*0000*/ 	.byte	0x02, 0x09, 0x00, 0x00, 0x02, 0x02, 0x01, 0x00, 0x02, 0x05, 0x05, 0x00, 0x03, 0x07, 0x01, 0x01
        /*0010*/ 	.byte	0x02, 0x03, 0x00, 0x00, 0x02, 0x06, 0x01, 0x00, 0x04, 0x0b, 0x08, 0x00, 0x09, 0x00, 0x00, 0x00
        /*0020*/ 	.byte	0x00, 0x00, 0x00, 0x00


//--------------------- .nv.info._Z11naiveMatMulPKfS0_Pfi --------------------------
	.section	.nv.info._Z11naiveMatMulPKfS0_Pfi,"",@"SHT_CUDA_INFO"
	.sectionflags	@""
	.align	4


	//----- nvinfo : EIATTR_CUDA_API_VERSION
	.align		4
        /*0000*/ 	.byte	0x04, 0x37
        /*0002*/ 	.short	(.L_7 - .L_6)
.L_6:
        /*0004*/ 	.word	0x00000082


	//----- nvinfo : EIATTR_KPARAM_INFO
	.align		4
.L_7:
        /*0008*/ 	.byte	0x04, 0x17
        /*000a*/ 	.short	(.L_9 - .L_8)
.L_8:
        /*000c*/ 	.word	0x00000000
        /*0010*/ 	.short	0x0003
        /*0012*/ 	.short	0x0018
        /*0014*/ 	.byte	0x00, 0xf0, 0x11, 0x00


	//----- nvinfo : EIATTR_KPARAM_INFO
	.align		4
.L_9:
        /*0018*/ 	.byte	0x04, 0x17
        /*001a*/ 	.short	(.L_11 - .L_10)
.L_10:
        /*001c*/ 	.word	0x00000000
        /*0020*/ 	.short	0x0002
        /*0022*/ 	.short	0x0010
        /*0024*/ 	.byte	0x00, 0xf5, 0x21, 0x00


	//----- nvinfo : EIATTR_KPARAM_INFO
	.align		4
.L_11:
        /*0028*/ 	.byte	0x04, 0x17
        /*002a*/ 	.short	(.L_13 - .L_12)
.L_12:
        /*002c*/ 	.word	0x00000000
        /*0030*/ 	.short	0x0001
        /*0032*/ 	.short	0x0008
        /*0034*/ 	.byte	0x00, 0xf5, 0x21, 0x00


	//----- nvinfo : EIATTR_KPARAM_INFO
	.align		4
.L_13:
        /*0038*/ 	.byte	0x04, 0x17
        /*003a*/ 	.short	(.L_15 - .L_14)
.L_14:
        /*003c*/ 	.word	0x00000000
        /*0040*/ 	.short	0x0000
        /*0042*/ 	.short	0x0000
        /*0044*/ 	.byte	0x00, 0xf5, 0x21, 0x00


	//----- nvinfo : EIATTR_SPARSE_MMA_MASK
	.align		4
.L_15:
        /*0048*/ 	.byte	0x03, 0x50
        /*004a*/ 	.short	0x0000


	//----- nvinfo : EIATTR_MAXREG_COUNT
	.align		4
        /*004c*/ 	.byte	0x03, 0x1b
        /*004e*/ 	.short	0x00ff


	//----- nvinfo : EIATTR_MERCURY_ISA_VERSION
	.align		4
        /*0050*/ 	.byte	0x03, 0x5f
        /*0052*/ 	.short	0x0101


	//----- nvinfo : EIATTR_VRC_CTA_INIT_COUNT
	.align		4
        /*0054*/ 	.byte	0x02, 0x4a
	.zero		1
	.zero		1


	//----- nvinfo : EIATTR_EXIT_INSTR_OFFSETS
	.align		4
        /*0058*/ 	.byte	0x04, 0x1c
        /*005a*/ 	.short	(.L_17 - .L_16)


	//   ....[0]....
.L_16:
        /*005c*/ 	.word	0x000000c0


	//   ....[1]....
        /*0060*/ 	.word	0x00000a90


	//----- nvinfo : EIATTR_CBANK_PARAM_SIZE
	.align		4
.L_17:
        /*0064*/ 	.byte	0x03, 0x19
        /*0066*/ 	.short	0x001c


	//----- nvinfo : EIATTR_PARAM_CBANK
	.align		4
        /*0068*/ 	.byte	0x04, 0x0a
        /*006a*/ 	.short	(.L_19 - .L_18)
	.align		4
.L_18:
        /*006c*/ 	.word	index@(.nv.constant0._Z11naiveMatMulPKfS0_Pfi)
        /*0070*/ 	.short	0x0380
        /*0072*/ 	.short	0x001c


	//----- nvinfo : EIATTR_SW_WAR
	.align		4
.L_19:
        /*0074*/ 	.byte	0x04, 0x36
        /*0076*/ 	.short	(.L_21 - .L_20)
.L_20:
        /*0078*/ 	.word	0x00000008
.L_21:


//--------------------- .nv.callgraph             --------------------------
	.section	.nv.callgraph,"",@"SHT_CUDA_CALLGRAPH"
	.align	4
	.sectionentsize	8
	.align		4
        /*0000*/ 	.word	0x00000000
	.align		4
        /*0004*/ 	.word	0xffffffff
	.align		4
        /*0008*/ 	.word	0x00000000
	.align		4
        /*000c*/ 	.word	0xfffffffe
	.align		4
        /*0010*/ 	.word	0x00000000
	.align		4
        /*0014*/ 	.word	0xfffffffd
	.align		4
        /*0018*/ 	.word	0x00000000
	.align		4
        /*001c*/ 	.word	0xfffffffc


//--------------------- .text._Z11naiveMatMulPKfS0_Pfi --------------------------
	.section	.text._Z11naiveMatMulPKfS0_Pfi,"ax",@progbits
	.align	128
        .global         _Z11naiveMatMulPKfS0_Pfi
        .type           _Z11naiveMatMulPKfS0_Pfi,@function
        .size           _Z11naiveMatMulPKfS0_Pfi,(.L_x_5 - _Z11naiveMatMulPKfS0_Pfi)
        .other          _Z11naiveMatMulPKfS0_Pfi,@"STO_CUDA_ENTRY STV_DEFAULT"
_Z11naiveMatMulPKfS0_Pfi:
.text._Z11naiveMatMulPKfS0_Pfi:
[----:B------:R-:W-:Y:S01]  /*0000*/  LDC R1, c[0x0][0x37c] ;  /* 0x0000df00ff017b82 */ /* 0x000fe20000000800 */
[----:B------:R-:W0:Y:S07]  /*0010*/  S2R R0, SR_TID.Y ;  /* 0x0000000000007919 */ /* 0x000e2e0000002200 */
[----:B------:R-:W0:Y:S01]  /*0020*/  S2UR UR4, SR_CTAID.Y ;  /* 0x00000000000479c3 */ /* 0x000e220000002600 */
[----:B------:R-:W1:Y:S01]  /*0030*/  LDCU UR20, c[0x0][0x398] ;  /* 0x00007300ff1477ac */ /* 0x000e620008000800 */
[----:B------:R-:W2:Y:S06]  /*0040*/  S2R R3, SR_TID.X ;  /* 0x0000000000037919 */ /* 0x000eac0000002100 */
[----:B------:R-:W0:Y:S08]  /*0050*/  LDC R13, c[0x0][0x364] ;  /* 0x0000d900ff0d7b82 */ /* 0x000e300000000800 */
[----:B------:R-:W2:Y:S08]  /*0060*/  S2UR UR5, SR_CTAID.X ;  /* 0x00000000000579c3 */ /* 0x000eb00000002500 */
[----:B------:R-:W2:Y:S01]  /*0070*/  LDC R2, c[0x0][0x360] ;  /* 0x0000d800ff027b82 */ /* 0x000ea20000000800 */
[----:B0-----:R-:W-:-:S02]  /*0080*/  IMAD R13, R13, UR4, R0 ;  /* 0x000000040d0d7c24 */ /* 0x001fc4000f8e0200 */
[----:B--2---:R-:W-:-:S05]  /*0090*/  IMAD R0, R2, UR5, R3 ;  /* 0x0000000502007c24 */ /* 0x004fca000f8e0203 */
[----:B------:R-:W-:-:S04]  /*00a0*/  VIMNMX R2, PT, PT, R13, R0, !PT ;  /* 0x000000000d027248 */ /* 0x000fc80007fe0100 */
[----:B-1----:R-:W-:-:S13]  /*00b0*/  ISETP.GE.AND P0, PT, R2, UR20, PT ;  /* 0x0000001402007c0c */ /* 0x002fda000bf06270 */
[----:B------:R-:W-:Y:S05]  /*00c0*/  @P0 EXIT ;  /* 0x000000000000094d */ /* 0x000fea0003800000 */
[----:B------:R-:W-:Y:S01]  /*00d0*/  UISETP.GE.U32.AND UP0, UPT, UR20, 0x8, UPT ;  /* 0x000000081400788c */ /* 0x000fe2000bf06070 */
[----:B------:R-:W-:Y:S02]  /*00e0*/  HFMA2 R12, -RZ, RZ, 0, 0 ;  /* 0x00000000ff0c7431 */ /* 0x000fe400000001ff */
[----:B------:R-:W-:Y:S01]  /*00f0*/  IMAD R13, R13, UR20, RZ ;  /* 0x000000140d0d7c24 */ /* 0x000fe2000f8e02ff */
[----:B------:R-:W-:Y:S01]  /*0100*/  UMOV UR4, URZ ;  /* 0x000000ff00047c82 */ /* 0x000fe20008000000 */
[----:B------:R-:W0:Y:S04]  /*0110*/  LDCU.64 UR18, c[0x0][0x358] ;  /* 0x00006b00ff1277ac */ /* 0x000e280008000a00 */
[----:B------:R-:W-:Y:S05]  /*0120*/  BRA.U !UP0, `(.L_x_0) ;  /* 0x0000000508047547 */ /* 0x000fea000b800000 */
[----:B------:R-:W1:Y:S01]  /*0130*/  LDCU.128 UR24, c[0x0][0x380] ;  /* 0x00007000ff1877ac */ /* 0x000e620008000c00 */
[----:B------:R-:W-:Y:S02]  /*0140*/  MOV R12, RZ ;  /* 0x000000ff000c7202 */ /* 0x000fe40000000f00 */
[----:B------:R-:W-:Y:S01]  /*0150*/  MOV R14, R0 ;  /* 0x00000000000e7202 */ /* 0x000fe20000000f00 */
[----:B------:R-:W-:-:S04]  /*0160*/  ULOP3.LUT UR4, UR20, 0x7ffffff8, URZ, 0xc0, !UPT ;  /* 0x7ffffff814047892 */ /* 0x000fc8000f8ec0ff */
[----:B------:R-:W-:Y:S01]  /*0170*/  UIADD3 UR5, UPT, UPT, -UR4, URZ, URZ ;  /* 0x000000ff04057290 */ /* 0x000fe2000fffe1ff */
[----:B-1----:R-:W-:Y:S01]  /*0180*/  MOV R2, UR24 ;  /* 0x0000001800027c02 */ /* 0x002fe20008000f00 */
[----:B------:R-:W-:Y:S01]  /*0190*/  UIMAD.WIDE UR6, UR20, 0x8, UR26 ;  /* 0x00000008140678a5 */ /* 0x000fe2000f8e021a */
[----:B------:R-:W-:Y:S01]  /*01a0*/  MOV R3, UR25 ;  /* 0x0000001900037c02 */ /* 0x000fe20008000f00 */
[----:B------:R-:W-:Y:S02]  /*01b0*/  UIMAD.WIDE UR8, UR20, 0xc, UR26 ;  /* 0x0000000c140878a5 */ /* 0x000fe4000f8e021a */
[----:B------:R-:W-:Y:S01]  /*01c0*/  UIMAD.WIDE UR10, UR20, 0x10, UR26 ;  /* 0x00000010140a78a5 */ /* 0x000fe2000f8e021a */
[----:B------:R-:W-:Y:S01]  /*01d0*/  IMAD.WIDE.U32 R2, R13, 0x4, R2 ;  /* 0x000000040d027825 */ /* 0x000fe200078e0002 */
[----:B------:R-:W-:Y:S02]  /*01e0*/  UIMAD.WIDE UR12, UR20, 0x14, UR26 ;  /* 0x00000014140c78a5 */ /* 0x000fe4000f8e021a */
[----:B------:R-:W-:Y:S01]  /*01f0*/  UIMAD.WIDE UR14, UR20, 0x18, UR26 ;  /* 0x00000018140e78a5 */ /* 0x000fe2000f8e021a */
[----:B------:R-:W-:Y:S01]  /*0200*/  IADD3 R2, P0, PT, R2, 0x10, RZ ;  /* 0x0000001002027810 */ /* 0x000fe20007f1e0ff */
[----:B------:R-:W-:-:S03]  /*0210*/  UIMAD.WIDE UR16, UR20, 0x1c, UR26 ;  /* 0x0000001c141078a5 */ /* 0x000fc6000f8e021a */
[----:B------:R-:W-:-:S09]  /*0220*/  IADD3.X R3, PT, PT, RZ, R3, RZ, P0, !PT ;  /* 0x00000003ff037210 */ /* 0x000fd200007fe4ff */
.L_x_1:
[----:B------:R-:W-:Y:S01]  /*0230*/  UIMAD.WIDE UR22, UR20, 0x4, UR26 ;  /* 0x00000004141678a5 */ /* 0x000fe2000f8e021a */
[----:B------:R-:W-:Y:S02]  /*0240*/  IMAD.MOV.U32 R23, RZ, RZ, 0x4 ;  /* 0x00000004ff177424 */ /* 0x000fe400078e00ff */
[----:B------:R-:W-:Y:S01]  /*0250*/  HFMA2 R11, -RZ, RZ, 0, 2.384185791015625e-07 ;  /* 0x00000004ff0b7431 */ /* 0x000fe200000001ff */
[----:B------:R-:W-:Y:S01]  /*0260*/  MOV R25, 0x4 ;  /* 0x0000000400197802 */ /* 0x000fe20000000f00 */
[----:B0-----:R-:W2:Y:S01]  /*0270*/  LDG.E R21, desc[UR18][R2.64+-0x10] ;  /* 0xfffff01202157981 */ /* 0x001ea2000c1e1900 */
[C---:B------:R-:W-:Y:S01]  /*0280*/  IMAD.WIDE R22, R14.reuse, R23, UR26 ;  /* 0x0000001a0e167e25 */ /* 0x040fe2000f8e0217 */
[----:B------:R-:W-:Y:S02]  /*0290*/  MOV R8, UR22 ;  /* 0x0000001600087c02 */ /* 0x000fe40008000f00 */
[----:B------:R-:W-:Y:S01]  /*02a0*/  MOV R9, UR23 ;  /* 0x0000001700097c02 */ /* 0x000fe20008000f00 */
[----:B------:R-:W3:Y:S02]  /*02b0*/  LDG.E R19, desc[UR18][R2.64+-0xc] ;  /* 0xfffff41202137981 */ /* 0x000ee4000c1e1900 */
[----:B------:R-:W-:-:S02]  /*02c0*/  IMAD.WIDE R8, R14, 0x4, R8 ;  /* 0x000000040e087825 */ /* 0x000fc400078e0208 */
[----:B------:R-:W2:Y:S01]  /*02d0*/  LDG.E R22, desc[UR18][R22.64] ;  /* 0x0000001216167981 */ /* 0x000ea2000c1e1900 */
[----:B------:R-:W-:Y:S01]  /*02e0*/  MOV R5, 0x4 ;  /* 0x0000000400057802 */ /* 0x000fe20000000f00 */
[C---:B------:R-:W-:Y:S02]  /*02f0*/  IMAD.WIDE R24, R14.reuse, R25, UR6 ;  /* 0x000000060e187e25 */ /* 0x040fe4000f8e0219 */
[----:B------:R0:W3:Y:S02]  /*0300*/  LDG.E R20, desc[UR18][R8.64] ;  /* 0x0000001208147981 */ /* 0x0000e4000c1e1900 */
[----:B------:R-:W-:Y:S02]  /*0310*/  IMAD.WIDE R10, R14, R11, UR8 ;  /* 0x000000080e0a7e25 */ /* 0x000fe4000f8e020b */
[----:B------:R-:W4:Y:S04]  /*0320*/  LDG.E R18, desc[UR18][R24.64] ;  /* 0x0000001218127981 */ /* 0x000f28000c1e1900 */
[----:B------:R-:W4:Y:S01]  /*0330*/  LDG.E R17, desc[UR18][R2.64+-0x8] ;  /* 0xfffff81202117981 */ /* 0x000f22000c1e1900 */
[----:B0-----:R-:W-:-:S02]  /*0340*/  HFMA2 R9, -RZ, RZ, 0, 2.384185791015625e-07 ;  /* 0x00000004ff097431 */ /* 0x001fc400000001ff */
[----:B------:R-:W-:Y:S01]  /*0350*/  IMAD.MOV.U32 R7, RZ, RZ, 0x4 ;  /* 0x00000004ff077424 */ /* 0x000fe200078e00ff */
[----:B------:R0:W5:Y:S01]  /*0360*/  LDG.E R16, desc[UR18][R10.64] ;  /* 0x000000120a107981 */ /* 0x000162000c1e1900 */
[----:B------:R-:W-:-:S03]  /*0370*/  IMAD.WIDE R4, R14, R5, UR10 ;  /* 0x0000000a0e047e25 */ /* 0x000fc6000f8e0205 */
[----:B------:R-:W5:Y:S01]  /*0380*/  LDG.E R15, desc[UR18][R2.64+-0x4] ;  /* 0xfffffc12020f7981 */ /* 0x000f62000c1e1900 */
[C---:B------:R-:W-:Y:S01]  /*0390*/  IMAD.WIDE R6, R14.reuse, R7, UR12 ;  /* 0x0000000c0e067e25 */ /* 0x040fe2000f8e0207 */
[----:B------:R-:W-:Y:S02]  /*03a0*/  MOV R27, 0x4 ;  /* 0x00000004001b7802 */ /* 0x000fe40000000f00 */
[----:B------:R1:W5:Y:S01]  /*03b0*/  LDG.E R4, desc[UR18][R4.64] ;  /* 0x0000001204047981 */ /* 0x000362000c1e1900 */
[----:B------:R-:W-:-:S03]  /*03c0*/  IMAD.WIDE R8, R14, R9, UR14 ;  /* 0x0000000e0e087e25 */ /* 0x000fc6000f8e0209 */
[----:B------:R-:W5:Y:S01]  /*03d0*/  LDG.E R23, desc[UR18][R2.64] ;  /* 0x0000001202177981 */ /* 0x000f62000c1e1900 */
[----:B0-----:R-:W-:-:S03]  /*03e0*/  IMAD.WIDE R10, R14, R27, UR16 ;  /* 0x000000100e0a7e25 */ /* 0x001fc6000f8e021b */
[----:B------:R-:W5:Y:S04]  /*03f0*/  LDG.E R7, desc[UR18][R6.64] ;  /* 0x0000001206077981 */ /* 0x000f68000c1e1900 */
[----:B------:R-:W5:Y:S04]  /*0400*/  LDG.E R24, desc[UR18][R2.64+0x4] ;  /* 0x0000041202187981 */ /* 0x000f68000c1e1900 */
[----:B------:R-:W5:Y:S04]  /*0410*/  LDG.E R8, desc[UR18][R8.64] ;  /* 0x0000001208087981 */ /* 0x000f68000c1e1900 */
[----:B------:R-:W5:Y:S04]  /*0420*/  LDG.E R25, desc[UR18][R2.64+0x8] ;  /* 0x0000081202197981 */ /* 0x000f68000c1e1900 */
[----:B------:R-:W5:Y:S04]  /*0430*/  LDG.E R10, desc[UR18][R10.64] ;  /* 0x000000120a0a7981 */ /* 0x000f68000c1e1900 */
[----:B------:R0:W5:Y:S01]  /*0440*/  LDG.E R27, desc[UR18][R2.64+0xc] ;  /* 0x00000c12021b7981 */ /* 0x000162000c1e1900 */
[----:B------:R-:W-:-:S04]  /*0450*/  UIADD3 UR5, UPT, UPT, UR5, 0x8, URZ ;  /* 0x0000000805057890 */ /* 0x000fc8000fffe0ff */
[----:B------:R-:W-:Y:S01]  /*0460*/  UISETP.NE.AND UP0, UPT, UR5, URZ, UPT ;  /* 0x000000ff0500728c */ /* 0x000fe2000bf05270 */
[----:B-1----:R-:W-:Y:S02]  /*0470*/  MOV R5, UR20 ;  /* 0x0000001400057c02 */ /* 0x002fe40008000f00 */
[----:B0-----:R-:W-:Y:S02]  /*0480*/  IADD3 R2, P0, PT, R2, 0x20, RZ ;  /* 0x0000002002027810 */ /* 0x001fe40007f1e0ff */
[----:B------:R-:W-:Y:S02]  /*0490*/  LEA R14, R5, R14, 0x3 ;  /* 0x0000000e050e7211 */ /* 0x000fe400078e18ff */
[----:B------:R-:W-:Y:S01]  /*04a0*/  IADD3.X R3, PT, PT, RZ, R3, RZ, P0, !PT ;  /* 0x00000003ff037210 */ /* 0x000fe200007fe4ff */
[----:B--2---:R-:W-:-:S04]  /*04b0*/  FFMA R22, R21, R22, R12 ;  /* 0x0000001615167223 */ /* 0x004fc8000000000c */
[----:B---3--:R-:W-:-:S04]  /*04c0*/  FFMA R20, R19, R20, R22 ;  /* 0x0000001413147223 */ /* 0x008fc80000000016 */
[----:B----4-:R-:W-:-:S04]  /*04d0*/  FFMA R18, R17, R18, R20 ;  /* 0x0000001211127223 */ /* 0x010fc80000000014 */
[----:B-----5:R-:W-:-:S04]  /*04e0*/  FFMA R16, R15, R16, R18 ;  /* 0x000000100f107223 */ /* 0x020fc80000000012 */
[----:B------:R-:W-:-:S04]  /*04f0*/  FFMA R23, R23, R4, R16 ;  /* 0x0000000417177223 */ /* 0x000fc80000000010 */
[----:B------:R-:W-:-:S04]  /*0500*/  FFMA R24, R24, R7, R23 ;  /* 0x0000000718187223 */ /* 0x000fc80000000017 */
[----:B------:R-:W-:-:S04]  /*0510*/  FFMA R8, R25, R8, R24 ;  /* 0x0000000819087223 */ /* 0x000fc80000000018 */
[----:B------:R-:W-:Y:S01]  /*0520*/  FFMA R12, R27, R10, R8 ;  /* 0x0000000a1b0c7223 */ /* 0x000fe20000000008 */
[----:B------:R-:W-:Y:S06]  /*0530*/  BRA.U UP0, `(.L_x_1) ;  /* 0xfffffffd003c7547 */ /* 0x000fec000b83ffff */
.L_x_0:
[----:B------:R-:W-:-:S04]  /*0540*/  ULOP3.LUT UR6, UR20, 0x7, URZ, 0xc0, !UPT ;  /* 0x0000000714067892 */ /* 0x000fc8000f8ec0ff */
[----:B------:R-:W-:-:S09]  /*0550*/  UISETP.NE.AND UP0, UPT, UR6, URZ, UPT ;  /* 0x000000ff0600728c */ /* 0x000fd2000bf05270 */
[----:B------:R-:W-:Y:S05]  /*0560*/  BRA.U !UP0, `(.L_x_2) ;  /* 0x0000000508387547 */ /* 0x000fea000b800000 */
[----:B------:R-:W-:Y:S02]  /*0570*/  UISETP.GE.U32.AND UP0, UPT, UR6, 0x4, UPT ;  /* 0x000000040600788c */ /* 0x000fe4000bf06070 */
[----:B------:R-:W-:-:S04]  /*0580*/  ULOP3.LUT UR5, UR20, 0x3, URZ, 0xc0, !UPT ;  /* 0x0000000314057892 */ /* 0x000fc8000f8ec0ff */
[----:B------:R-:W-:-:S03]  /*0590*/  UISETP.NE.AND UP1, UPT, UR5, URZ, UPT ;  /* 0x000000ff0500728c */ /* 0x000fc6000bf25270 */
[----:B------:R-:W-:Y:S08]  /*05a0*/  BRA.U !UP0, `(.L_x_3) ;  /* 0x00000001087c7547 */ /* 0x000ff0000b800000 */
[----:B------:R-:W1:Y:S01]  /*05b0*/  LDC.64 R6, c[0x0][0x388] ;  /* 0x0000e200ff067b82 */ /* 0x000e620000000a00 */
[----:B------:R-:W2:Y:S01]  /*05c0*/  LDCU.64 UR6, c[0x0][0x380] ;  /* 0x00007000ff0677ac */ /* 0x000ea20008000a00 */
[----:B------:R-:W-:Y:S01]  /*05d0*/  IMAD.U32 R9, RZ, RZ, UR4 ;  /* 0x00000004ff097e24 */ /* 0x000fe2000f8e00ff */
[C---:B------:R-:W-:Y:S02]  /*05e0*/  IADD3 R3, PT, PT, R13.reuse, UR4, RZ ;  /* 0x000000040d037c10 */ /* 0x040fe4000fffe0ff */
[----:B------:R-:W-:Y:S01]  /*05f0*/  IADD3 R10, P0, PT, R13, UR4, RZ ;  /* 0x000000040d0a7c10 */ /* 0x000fe2000ff1e0ff */
[----:B------:R-:W-:Y:S01]  /*0600*/  IMAD R9, R9, UR20, R0 ;  /* 0x0000001409097c24 */ /* 0x000fe2000f8e0200 */
[----:B------:R-:W-:Y:S01]  /*0610*/  MOV R11, UR20 ;  /* 0x00000014000b7c02 */ /* 0x000fe20008000f00 */
[----:B------:R-:W3:Y:S01]  /*0620*/  LDC.64 R4, c[0x0][0x380] ;  /* 0x0000e000ff047b82 */ /* 0x000ee20000000a00 */
[----:B------:R-:W-:Y:S01]  /*0630*/  MOV R15, UR20 ;  /* 0x00000014000f7c02 */ /* 0x000fe20008000f00 */
[----:B-1----:R-:W-:Y:S01]  /*0640*/  IMAD.WIDE R6, R9, 0x4, R6 ;  /* 0x0000000409067825 */ /* 0x002fe200078e0206 */
[----:B------:R-:W-:-:S05]  /*0650*/  MOV R9, UR20 ;  /* 0x0000001400097c02 */ /* 0x000fca0008000f00 */
[----:B------:R-:W-:Y:S02]  /*0660*/  IMAD.WIDE R8, R9, 0x4, R6 ;  /* 0x0000000409087825 */ /* 0x000fe400078e0206 */
[----:B0-----:R-:W4:Y:S02]  /*0670*/  LDG.E R6, desc[UR18][R6.64] ;  /* 0x0000001206067981 */ /* 0x001f24000c1e1900 */
[----:B---3--:R-:W-:Y:S01]  /*0680*/  IMAD.WIDE.U32 R4, R3, 0x4, R4 ;  /* 0x0000000403047825 */ /* 0x008fe200078e0004 */
[----:B------:R-:W-:Y:S01]  /*0690*/  IADD3.X R3, PT, PT, RZ, RZ, RZ, P0, !PT ;  /* 0x000000ffff037210 */ /* 0x000fe200007fe4ff */
[----:B------:R-:W3:Y:S01]  /*06a0*/  LDG.E R17, desc[UR18][R8.64] ;  /* 0x0000001208117981 */ /* 0x000ee2000c1e1900 */
[----:B--2---:R-:W-:-:S03]  /*06b0*/  LEA R2, P0, R10, UR6, 0x2 ;  /* 0x000000060a027c11 */ /* 0x004fc6000f8010ff */
[----:B------:R-:W4:Y:S01]  /*06c0*/  LDG.E R5, desc[UR18][R4.64] ;  /* 0x0000001204057981 */ /* 0x000f22000c1e1900 */
[----:B------:R-:W-:Y:S01]  /*06d0*/  LEA.HI.X R3, R10, UR7, R3, 0x2, P0 ;  /* 0x000000070a037c11 */ /* 0x000fe200080f1403 */
[----:B------:R-:W-:-:S04]  /*06e0*/  IMAD.WIDE R10, R11, 0x4, R8 ;  /* 0x000000040b0a7825 */ /* 0x000fc800078e0208 */
[----:B------:R-:W3:Y:S01]  /*06f0*/  LDG.E R16, desc[UR18][R2.64+0x4] ;  /* 0x0000041202107981 */ /* 0x000ee2000c1e1900 */
[----:B------:R-:W-:-:S03]  /*0700*/  IMAD.WIDE R14, R15, 0x4, R10 ;  /* 0x000000040f0e7825 */ /* 0x000fc600078e020a */
[----:B------:R-:W2:Y:S04]  /*0710*/  LDG.E R19, desc[UR18][R10.64] ;  /* 0x000000120a137981 */ /* 0x000ea8000c1e1900 */
[----:B------:R-:W2:Y:S04]  /*0720*/  LDG.E R18, desc[UR18][R2.64+0x8] ;  /* 0x0000081202127981 */ /* 0x000ea8000c1e1900 */
[----:B------:R-:W5:Y:S04]  /*0730*/  LDG.E R20, desc[UR18][R2.64+0xc] ;  /* 0x00000c1202147981 */ /* 0x000f68000c1e1900 */
[----:B------:R-:W5:Y:S01]  /*0740*/  LDG.E R14, desc[UR18][R14.64] ;  /* 0x000000120e0e7981 */ /* 0x000f62000c1e1900 */
[----:B------:R-:W-:Y:S01]  /*0750*/  UIADD3 UR4, UPT, UPT, UR4, 0x4, URZ ;  /* 0x0000000404047890 */ /* 0x000fe2000fffe0ff */
[----:B----4-:R-:W-:-:S04]  /*0760*/  FFMA R5, R5, R6, R12 ;  /* 0x0000000605057223 */ /* 0x010fc8000000000c */
[----:B---3--:R-:W-:-:S04]  /*0770*/  FFMA R5, R16, R17, R5 ;  /* 0x0000001110057223 */ /* 0x008fc80000000005 */
[----:B--2---:R-:W-:-:S04]  /*0780*/  FFMA R5, R18, R19, R5 ;  /* 0x0000001312057223 */ /* 0x004fc80000000005 */
[----:B-----5:R-:W-:-:S07]  /*0790*/  FFMA R12, R20, R14, R5 ;  /* 0x0000000e140c7223 */ /* 0x020fce0000000005 */
.L_x_3:
[----:B------:R-:W-:Y:S05]  /*07a0*/  BRA.U !UP1, `(.L_x_2) ;  /* 0x0000000109a87547 */ /* 0x000fea000b800000 */
[----:B------:R-:W-:Y:S01]  /*07b0*/  UISETP.NE.AND UP0, UPT, UR5, 0x1, UPT ;  /* 0x000000010500788c */ /* 0x000fe2000bf05270 */
[----:B------:R-:W-:Y:S01]  /*07c0*/  MOV R7, UR4 ;  /* 0x0000000400077c02 */ /* 0x000fe20008000f00 */
[----:B------:R-:W-:Y:S02]  /*07d0*/  ULOP3.LUT UR5, UR20, 0x1, URZ, 0xc0, !UPT ;  /* 0x0000000114057892 */ /* 0x000fe4000f8ec0ff */
[----:B------:R-:W-:Y:S02]  /*07e0*/  MOV R15, UR20 ;  /* 0x00000014000f7c02 */ /* 0x000fe40008000f00 */
[----:B------:R-:W-:Y:S01]  /*07f0*/  UISETP.NE.U32.AND UP1, UPT, UR5, 0x1, UPT ;  /* 0x000000010500788c */ /* 0x000fe2000bf25070 */
[----:B------:R-:W-:-:S04]  /*0800*/  PLOP3.LUT P1, PT, PT, PT, UP0, 0x80, 0x8 ;  /* 0x000000000008781c */ /* 0x000fc80003f2f008 */
[----:B------:R-:W1:Y:S01]  /*0810*/  @UP0 LDCU.128 UR8, c[0x0][0x380] ;  /* 0x00007000ff0807ac */ /* 0x000e620008000c00 */
[----:B------:R-:W-:Y:S01]  /*0820*/  PLOP3.LUT P0, PT, PT, PT, UP1, 0x80, 0x8 ;  /* 0x000000000008781c */ /* 0x000fe20003f0f018 */
[----:B------:R-:W2:Y:S04]  /*0830*/  @UP0 LDCU.64 UR6, c[0x0][0x380] ;  /* 0x00007000ff0607ac */ /* 0x000ea80008000a00 */
[----:B------:R-:W3:Y:S03]  /*0840*/  @!UP1 LDCU.128 UR12, c[0x0][0x380] ;  /* 0x00007000ff0c97ac */ /* 0x000ee60008000c00 */
[C---:B------:R-:W-:Y:S02]  /*0850*/  @P1 IADD3 R3, PT, PT, R13.reuse, UR4, RZ ;  /* 0x000000040d031c10 */ /* 0x040fe4000fffe0ff */
[----:B------:R-:W-:Y:S01]  /*0860*/  @P1 IADD3 R6, P2, PT, R13, UR4, RZ ;  /* 0x000000040d061c10 */ /* 0x000fe2000ff5e0ff */
[----:B------:R-:W-:Y:S01]  /*0870*/  @UP0 UIADD3 UR4, UPT, UPT, UR4, 0x2, URZ ;  /* 0x0000000204040890 */ /* 0x000fe2000fffe0ff */
[----:B-1----:R-:W-:Y:S01]  /*0880*/  MOV R11, UR9 ;  /* 0x00000009000b7c02 */ /* 0x002fe20008000f00 */
[----:B------:R-:W-:Y:S01]  /*0890*/  IMAD.U32 R10, RZ, RZ, UR8 ;  /* 0x00000008ff0a7e24 */ /* 0x000fe2000f8e00ff */
[----:B------:R-:W-:-:S02]  /*08a0*/  MOV R4, UR10 ;  /* 0x0000000a00047c02 */ /* 0x000fc40008000f00 */
[----:B------:R-:W-:Y:S01]  /*08b0*/  MOV R5, UR11 ;  /* 0x0000000b00057c02 */ /* 0x000fe20008000f00 */
[----:B------:R-:W-:-:S04]  /*08c0*/  @P1 IMAD.WIDE.U32 R10, R3, 0x4, R10 ;  /* 0x00000004030a1825 */ /* 0x000fc800078e000a */
[----:B------:R-:W-:Y:S01]  /*08d0*/  @P1 IMAD R3, R7, UR20, R0 ;  /* 0x0000001407031c24 */ /* 0x000fe2000f8e0200 */
[----:B------:R-:W-:Y:S01]  /*08e0*/  @P1 IADD3.X R7, PT, PT, RZ, RZ, RZ, P2, !PT ;  /* 0x000000ffff071210 */ /* 0x000fe200017fe4ff */
[----:B------:R-:W-:Y:S01]  /*08f0*/  IMAD.U32 R19, RZ, RZ, UR4 ;  /* 0x00000004ff137e24 */ /* 0x000fe2000f8e00ff */
[C---:B--2---:R-:W-:Y:S01]  /*0900*/  @P1 LEA R2, P2, R6.reuse, UR6, 0x2 ;  /* 0x0000000606021c11 */ /* 0x044fe2000f8410ff */
[----:B------:R-:W-:Y:S01]  /*0910*/  @P1 IMAD.WIDE R4, R3, 0x4, R4 ;  /* 0x0000000403041825 */ /* 0x000fe200078e0204 */
[----:B------:R-:W-:Y:S01]  /*0920*/  @!P0 IADD3 R17, PT, PT, R13, UR4, RZ ;  /* 0x000000040d118c10 */ /* 0x000fe2000fffe0ff */
[----:B0-----:R-:W2:Y:S01]  /*0930*/  @P1 LDG.E R11, desc[UR18][R10.64] ;  /* 0x000000120a0b1981 */ /* 0x001ea2000c1e1900 */
[----:B------:R-:W-:Y:S01]  /*0940*/  @P1 LEA.HI.X R3, R6, UR7, R7, 0x2, P2 ;  /* 0x0000000706031c11 */ /* 0x000fe200090f1407 */
[----:B------:R-:W-:Y:S01]  /*0950*/  @!P0 IMAD R19, R19, UR20, R0 ;  /* 0x0000001413138c24 */ /* 0x000fe2000f8e0200 */
[----:B---3--:R-:W-:Y:S01]  /*0960*/  MOV R6, UR12 ;  /* 0x0000000c00067c02 */ /* 0x008fe20008000f00 */
[----:B------:R-:W-:Y:S01]  /*0970*/  @P1 IMAD.WIDE R14, R15, 0x4, R4 ;  /* 0x000000040f0e1825 */ /* 0x000fe200078e0204 */
[----:B------:R-:W-:Y:S01]  /*0980*/  MOV R7, UR13 ;  /* 0x0000000d00077c02 */ /* 0x000fe20008000f00 */
[----:B------:R-:W2:Y:S01]  /*0990*/  @P1 LDG.E R4, desc[UR18][R4.64] ;  /* 0x0000001204041981 */ /* 0x000ea2000c1e1900 */
[----:B------:R-:W-:-:S02]  /*09a0*/  MOV R8, UR14 ;  /* 0x0000000e00087c02 */ /* 0x000fc40008000f00 */
[----:B------:R-:W-:Y:S01]  /*09b0*/  MOV R9, UR15 ;  /* 0x0000000f00097c02 */ /* 0x000fe20008000f00 */
[----:B------:R-:W-:Y:S01]  /*09c0*/  @!P0 IMAD.WIDE.U32 R6, R17, 0x4, R6 ;  /* 0x0000000411068825 */ /* 0x000fe200078e0006 */
[----:B------:R-:W3:Y:S03]  /*09d0*/  @P1 LDG.E R14, desc[UR18][R14.64] ;  /* 0x000000120e0e1981 */ /* 0x000ee6000c1e1900 */
[----:B------:R-:W-:Y:S01]  /*09e0*/  @!P0 IMAD.WIDE R8, R19, 0x4, R8 ;  /* 0x0000000413088825 */ /* 0x000fe200078e0208 */
[----:B------:R-:W3:Y:S04]  /*09f0*/  @P1 LDG.E R2, desc[UR18][R2.64+0x4] ;  /* 0x0000041202021981 */ /* 0x000ee8000c1e1900 */
[----:B------:R-:W4:Y:S04]  /*0a00*/  @!P0 LDG.E R7, desc[UR18][R6.64] ;  /* 0x0000001206078981 */ /* 0x000f28000c1e1900 */
[----:B------:R-:W4:Y:S01]  /*0a10*/  @!P0 LDG.E R8, desc[UR18][R8.64] ;  /* 0x0000001208088981 */ /* 0x000f22000c1e1900 */
[----:B--2---:R-:W-:-:S04]  /*0a20*/  @P1 FFMA R11, R11, R4, R12 ;  /* 0x000000040b0b1223 */ /* 0x004fc8000000000c */
[----:B---3--:R-:W-:-:S04]  /*0a30*/  @P1 FFMA R12, R2, R14, R11 ;  /* 0x0000000e020c1223 */ /* 0x008fc8000000000b */
[----:B----4-:R-:W-:-:S07]  /*0a40*/  @!P0 FFMA R12, R7, R8, R12 ;  /* 0x00000008070c8223 */ /* 0x010fce000000000c */
.L_x_2:
[----:B------:R-:W1:Y:S01]  /*0a50*/  LDC.64 R2, c[0x0][0x390] ;  /* 0x0000e400ff027b82 */ /* 0x000e620000000a00 */
[----:B------:R-:W-:-:S05]  /*0a60*/  IADD3 R13, PT, PT, R0, R13, RZ ;  /* 0x0000000d000d7210 */ /* 0x000fca0007ffe0ff */
[----:B-1----:R-:W-:-:S05]  /*0a70*/  IMAD.WIDE R2, R13, 0x4, R2 ;  /* 0x000000040d027825 */ /* 0x002fca00078e0202 */
[----:B0-----:R-:W-:Y:S01]  /*0a80*/  STG.E desc[UR18][R2.64], R12 ;  /* 0x0000000c02007986 */ /* 0x001fe2000c101912 */
[----:B------:R-:W-:Y:S05]  /*0a90*/  EXIT ;  /* 0x000000000000794d */ /* 0x000fea0003800000 */
.L_x_4:
[----:B------:R-:W-:-:S00]  /*0aa0*/  BRA `(.L_x_4) ;  /* 0xfffffffc00fc7947 */ /* 0x000fc0000383ffff */
[----:B------:R-:W-:-:S00]  /*0ab0*/  NOP ;  /* 0x0000000000007918 */ /* 0x000fc00000000000 */
        /* <DEDUP_REMOVED lines=12> */
.L_x_5:


//--------------------- .nv.shared.reserved.0     --------------------------
	.section	.nv.shared.reserved.0,"aw",@nobits
	.weak		__nv_reservedSMEM_offset_0_alias
	.size		__nv_reservedSMEM_offset_0_alias, 0, 64
	.other		__nv_reservedSMEM_offset_0_alias,@"STO_CUDA_RESERVED_SHARED STV_DEFAULT"
__nv_reservedSMEM_offset_0_alias:
	.zero		0
	.zero		64


//--------------------- .nv.constant0._Z11naiveMatMulPKfS0_Pfi --------------------------
	.section	.nv.constant0._Z11naiveMatMulPKfS0_Pfi,"a",@progbits
	.sectionflags	@""
	.align	4
.nv.constant0._Z11naiveMatMulPKfS0_Pfi:
	.zero		924


//--------------------- SYMBOLS --------------------------

	.type		.nv.reservedSmem.offset0,@object
	.size		.nv.reservedSmem.offset0,0x4
